//
// Generated by NVIDIA NVVM Compiler
//
// Compiler Build ID: CL-36424714
// Cuda compilation tools, release 13.0, V13.0.88
// Based on NVVM 20.0.0
//

.version 9.0
.target sm_100
.address_size 64

	// .globl	_Z17batch_norm_kernelPKfS0_S0_S0_S0_Pfiiiif

.visible .entry _Z17batch_norm_kernelPKfS0_S0_S0_S0_Pfiiiif(
	.param .u64 .ptr .align 1 _Z17batch_norm_kernelPKfS0_S0_S0_S0_Pfiiiif_param_0,
	.param .u64 .ptr .align 1 _Z17batch_norm_kernelPKfS0_S0_S0_S0_Pfiiiif_param_1,
	.param .u64 .ptr .align 1 _Z17batch_norm_kernelPKfS0_S0_S0_S0_Pfiiiif_param_2,
	.param .u64 .ptr .align 1 _Z17batch_norm_kernelPKfS0_S0_S0_S0_Pfiiiif_param_3,
	.param .u64 .ptr .align 1 _Z17batch_norm_kernelPKfS0_S0_S0_S0_Pfiiiif_param_4,
	.param .u64 .ptr .align 1 _Z17batch_norm_kernelPKfS0_S0_S0_S0_Pfiiiif_param_5,
	.param .u32 _Z17batch_norm_kernelPKfS0_S0_S0_S0_Pfiiiif_param_6,
	.param .u32 _Z17batch_norm_kernelPKfS0_S0_S0_S0_Pfiiiif_param_7,
	.param .u32 _Z17batch_norm_kernelPKfS0_S0_S0_S0_Pfiiiif_param_8,
	.param .u32 _Z17batch_norm_kernelPKfS0_S0_S0_S0_Pfiiiif_param_9,
	.param .f32 _Z17batch_norm_kernelPKfS0_S0_S0_S0_Pfiiiif_param_10
)
{
	.reg .pred 	%p<2>;
	.reg .b32 	%r<15>;
	.reg .b32 	%f<13>;
	.reg .b64 	%rd<22>;

	ld.param.u64 	%rd2, [_Z17batch_norm_kernelPKfS0_S0_S0_S0_Pfiiiif_param_1];
	ld.param.u64 	%rd3, [_Z17batch_norm_kernelPKfS0_S0_S0_S0_Pfiiiif_param_2];
	ld.param.u64 	%rd4, [_Z17batch_norm_kernelPKfS0_S0_S0_S0_Pfiiiif_param_3];
	ld.param.u64 	%rd5, [_Z17batch_norm_kernelPKfS0_S0_S0_S0_Pfiiiif_param_4];
	ld.param.u64 	%rd6, [_Z17batch_norm_kernelPKfS0_S0_S0_S0_Pfiiiif_param_5];
	ld.param.u32 	%r5, [_Z17batch_norm_kernelPKfS0_S0_S0_S0_Pfiiiif_param_6];
	ld.param.u32 	%r2, [_Z17batch_norm_kernelPKfS0_S0_S0_S0_Pfiiiif_param_7];
	ld.param.u32 	%r3, [_Z17batch_norm_kernelPKfS0_S0_S0_S0_Pfiiiif_param_8];
	ld.param.u32 	%r4, [_Z17batch_norm_kernelPKfS0_S0_S0_S0_Pfiiiif_param_9];
	ld.param.f32 	%f1, [_Z17batch_norm_kernelPKfS0_S0_S0_S0_Pfiiiif_param_10];
	mov.u32 	%r6, %ctaid.x;
	mov.u32 	%r7, %ntid.x;
	mov.u32 	%r8, %tid.x;
	mad.lo.s32 	%r1, %r6, %r7, %r8;
	mul.lo.s32 	%r9, %r2, %r5;
	mul.lo.s32 	%r10, %r9, %r3;
	mul.lo.s32 	%r11, %r10, %r4;
	setp.ge.s32 	%p1, %r1, %r11;
	@%p1 bra 	$L__BB0_2;
	ld.param.u64 	%rd21, [_Z17batch_norm_kernelPKfS0_S0_S0_S0_Pfiiiif_param_0];
	cvta.to.global.u64 	%rd7, %rd21;
	cvta.to.global.u64 	%rd8, %rd4;
	cvta.to.global.u64 	%rd9, %rd5;
	cvta.to.global.u64 	%rd10, %rd2;
	cvta.to.global.u64 	%rd11, %rd3;
	cvta.to.global.u64 	%rd12, %rd6;
	mul.lo.s32 	%r12, %r4, %r3;
	div.s32 	%r13, %r1, %r12;
	rem.s32 	%r14, %r13, %r2;
	mul.wide.s32 	%rd13, %r1, 4;
	add.s64 	%rd14, %rd7, %rd13;
	ld.global.f32 	%f2, [%rd14];
	mul.wide.s32 	%rd15, %r14, 4;
	add.s64 	%rd16, %rd8, %rd15;
	ld.global.f32 	%f3, [%rd16];
	add.s64 	%rd17, %rd9, %rd15;
	ld.global.f32 	%f4, [%rd17];
	add.s64 	%rd18, %rd10, %rd15;
	ld.global.f32 	%f5, [%rd18];
	add.s64 	%rd19, %rd11, %rd15;
	ld.global.f32 	%f6, [%rd19];
	sub.f32 	%f7, %f2, %f3;
	mul.f32 	%f8, %f7, %f5;
	add.f32 	%f9, %f1, %f4;
	sqrt.rn.f32 	%f10, %f9;
	div.rn.f32 	%f11, %f8, %f10;
	add.f32 	%f12, %f6, %f11;
	add.s64 	%rd20, %rd12, %rd13;
	st.global.f32 	[%rd20], %f12;
$L__BB0_2:
	ret;

}


// ===== COMPILED SASS (sm_100) =====

	.target	sm_100

	.elftype	@"ET_EXEC"


//--------------------- .note.nv.tkinfo           --------------------------
	.section	.note.nv.tkinfo,"",@"SHT_NOTE"
	.sectionflags	@"SHF_NOTE_NV_TKINFO"
	.tkinfo
        /*0018*/ 	.word	0x00000002
        /*0030*/ 	.string	""
        /*0030*/ 	.string	"ptxas"
        /*0030*/ 	.string	"Cuda compilation tools, release 13.0, V13.0.88"
        /*0030*/ 	.string	"Build cuda_13.0.r13.0/compiler.36424714_0"
        /*0030*/ 	.string	"-arch sm_100 -m 64 "



//--------------------- .note.nv.cuinfo           --------------------------
	.section	.note.nv.cuinfo,"",@"SHT_NOTE"
	.sectionflags	@"SHF_NOTE_NV_CUINFO"
        /*0018*/ 	.short	0x0002
        /*001a*/ 	.short	0x0064
        /*001c*/ 	.short	0x0082
	.zero		2


//--------------------- .nv.info                  --------------------------
	.section	.nv.info,"",@"SHT_CUDA_INFO"
	.align	4


	//----- nvinfo : EIATTR_REGCOUNT
	.align		4
        /*0000*/ 	.byte	0x04, 0x2f
        /*0002*/ 	.short	(.L_1 - .L_0)
	.align		4
.L_0:
        /*0004*/ 	.word	index@(_Z17batch_norm_kernelPKfS0_S0_S0_S0_Pfiiiif)
        /*0008*/ 	.word	0x00000010


	//----- nvinfo : EIATTR_FRAME_SIZE
	.align		4
.L_1:
        /*000c*/ 	.byte	0x04, 0x11
        /*000e*/ 	.short	(.L_3 - .L_2)
	.align		4
.L_2:
        /*0010*/ 	.word	index@($__internal_1_$__cuda_sm3x_div_rn_noftz_f32_slowpath)
        /*0014*/ 	.word	0x00000000


	//----- nvinfo : EIATTR_FRAME_SIZE
	.align		4
.L_3:
        /*0018*/ 	.byte	0x04, 0x11
        /*001a*/ 	.short	(.L_5 - .L_4)
	.align		4
.L_4:
        /*001c*/ 	.word	index@($__internal_0_$__cuda_sm20_sqrt_rn_f32_slowpath)
        /*0020*/ 	.word	0x00000000


	//----- nvinfo : EIATTR_FRAME_SIZE
	.align		4
.L_5:
        /*0024*/ 	.byte	0x04, 0x11
        /*0026*/ 	.short	(.L_7 - .L_6)
	.align		4
.L_6:
        /*0028*/ 	.word	index@(_Z17batch_norm_kernelPKfS0_S0_S0_S0_Pfiiiif)
        /*002c*/ 	.word	0x00000000


	//----- nvinfo : EIATTR_MIN_STACK_SIZE
	.align		4
.L_7:
        /*0030*/ 	.byte	0x04, 0x12
        /*0032*/ 	.short	(.L_9 - .L_8)
	.align		4
.L_8:
        /*0034*/ 	.word	index@(_Z17batch_norm_kernelPKfS0_S0_S0_S0_Pfiiiif)
        /*0038*/ 	.word	0x00000000
.L_9:


//--------------------- .nv.compat                --------------------------
	.section	.nv.compat,"",@"SHT_CUDA_COMPAT_INFO"
	.align	4
        /*0000*/ 	.byte	0x02, 0x09, 0x00, 0x00, 0x02, 0x02, 0x01, 0x00, 0x02, 0x05, 0x05, 0x00, 0x03, 0x07, 0x01, 0x01
        /*0010*/ 	.byte	0x02, 0x03, 0x00, 0x00, 0x02, 0x06, 0x01, 0x00, 0x04, 0x0b, 0x08, 0x00, 0x01, 0x00, 0x00, 0x00
        /*0020*/ 	.byte	0x00, 0x00, 0x00, 0x00


//--------------------- .nv.info._Z17batch_norm_kernelPKfS0_S0_S0_S0_Pfiiiif --------------------------
	.section	.nv.info._Z17batch_norm_kernelPKfS0_S0_S0_S0_Pfiiiif,"",@"SHT_CUDA_INFO"
	.sectionflags	@""
	.align	4


	//----- nvinfo : EIATTR_CUDA_API_VERSION
	.align		4
        /*0000*/ 	.byte	0x04, 0x37
        /*0002*/ 	.short	(.L_11 - .L_10)
.L_10:
        /*0004*/ 	.word	0x00000082


	//----- nvinfo : EIATTR_KPARAM_INFO
	.align		4
.L_11:
        /*0008*/ 	.byte	0x04, 0x17
        /*000a*/ 	.short	(.L_13 - .L_12)
.L_12:
        /*000c*/ 	.word	0x00000000
        /*0010*/ 	.short	0x000a
        /*0012*/ 	.short	0x0040
        /*0014*/ 	.byte	0x00, 0xf0, 0x11, 0x00


	//----- nvinfo : EIATTR_KPARAM_INFO
	.align		4
.L_13:
        /*0018*/ 	.byte	0x04, 0x17
        /*001a*/ 	.short	(.L_15 - .L_14)
.L_14:
        /*001c*/ 	.word	0x00000000
        /*0020*/ 	.short	0x0009
        /*0022*/ 	.short	0x003c
        /*0024*/ 	.byte	0x00, 0xf0, 0x11, 0x00


	//----- nvinfo : EIATTR_KPARAM_INFO
	.align		4
.L_15:
        /*0028*/ 	.byte	0x04, 0x17
        /*002a*/ 	.short	(.L_17 - .L_16)
.L_16:
        /*002c*/ 	.word	0x00000000
        /*0030*/ 	.short	0x0008
        /*0032*/ 	.short	0x0038
        /*0034*/ 	.byte	0x00, 0xf0, 0x11, 0x00


	//----- nvinfo : EIATTR_KPARAM_INFO
	.align		4
.L_17:
        /*0038*/ 	.byte	0x04, 0x17
        /*003a*/ 	.short	(.L_19 - .L_18)
.L_18:
        /*003c*/ 	.word	0x00000000
        /*0040*/ 	.short	0x0007
        /*0042*/ 	.short	0x0034
        /*0044*/ 	.byte	0x00, 0xf0, 0x11, 0x00


	//----- nvinfo : EIATTR_KPARAM_INFO
	.align		4
.L_19:
        /*0048*/ 	.byte	0x04, 0x17
        /*004a*/ 	.short	(.L_21 - .L_20)
.L_20:
        /*004c*/ 	.word	0x00000000
        /*0050*/ 	.short	0x0006
        /*0052*/ 	.short	0x0030
        /*0054*/ 	.byte	0x00, 0xf0, 0x11, 0x00


	//----- nvinfo : EIATTR_KPARAM_INFO
	.align		4
.L_21:
        /*0058*/ 	.byte	0x04, 0x17
        /*005a*/ 	.short	(.L_23 - .L_22)
.L_22:
        /*005c*/ 	.word	0x00000000
        /*0060*/ 	.short	0x0005
        /*0062*/ 	.short	0x0028
        /*0064*/ 	.byte	0x00, 0xf5, 0x21, 0x00


	//----- nvinfo : EIATTR_KPARAM_INFO
	.align		4
.L_23:
        /*0068*/ 	.byte	0x04, 0x17
        /*006a*/ 	.short	(.L_25 - .L_24)
.L_24:
        /*006c*/ 	.word	0x00000000
        /*0070*/ 	.short	0x0004
        /*0072*/ 	.short	0x0020
        /*0074*/ 	.byte	0x00, 0xf5, 0x21, 0x00


	//----- nvinfo : EIATTR_KPARAM_INFO
	.align		4
.L_25:
        /*0078*/ 	.byte	0x04, 0x17
        /*007a*/ 	.short	(.L_27 - .L_26)
.L_26:
        /*007c*/ 	.word	0x00000000
        /*0080*/ 	.short	0x0003
        /*0082*/ 	.short	0x0018
        /*0084*/ 	.byte	0x00, 0xf5, 0x21, 0x00


	//----- nvinfo : EIATTR_KPARAM_INFO
	.align		4
.L_27:
        /*0088*/ 	.byte	0x04, 0x17
        /*008a*/ 	.short	(.L_29 - .L_28)
.L_28:
        /*008c*/ 	.word	0x00000000
        /*0090*/ 	.short	0x0002
        /*0092*/ 	.short	0x0010
        /*0094*/ 	.byte	0x00, 0xf5, 0x21, 0x00


	//----- nvinfo : EIATTR_KPARAM_INFO
	.align		4
.L_29:
        /*0098*/ 	.byte	0x04, 0x17
        /*009a*/ 	.short	(.L_31 - .L_30)
.L_30:
        /*009c*/ 	.word	0x00000000
        /*00a0*/ 	.short	0x0001
        /*00a2*/ 	.short	0x0008
        /*00a4*/ 	.byte	0x00, 0xf5, 0x21, 0x00


	//----- nvinfo : EIATTR_KPARAM_INFO
	.align		4
.L_31:
        /*00a8*/ 	.byte	0x04, 0x17
        /*00aa*/ 	.short	(.L_33 - .L_32)
.L_32:
        /*00ac*/ 	.word	0x00000000
        /*00b0*/ 	.short	0x0000
        /*00b2*/ 	.short	0x0000
        /*00b4*/ 	.byte	0x00, 0xf5, 0x21, 0x00


	//----- nvinfo : EIATTR_SPARSE_MMA_MASK
	.align		4
.L_33:
        /*00b8*/ 	.byte	0x03, 0x50
        /*00ba*/ 	.short	0x0000


	//----- nvinfo : EIATTR_MAXREG_COUNT
	.align		4
        /*00bc*/ 	.byte	0x03, 0x1b
        /*00be*/ 	.short	0x00ff


	//----- nvinfo : EIATTR_MERCURY_ISA_VERSION
	.align		4
        /*00c0*/ 	.byte	0x03, 0x5f
        /*00c2*/ 	.short	0x0101


	//----- nvinfo : EIATTR_VRC_CTA_INIT_COUNT
	.align		4
        /*00c4*/ 	.byte	0x02, 0x4a
	.zero		1
	.zero		1


	//----- nvinfo : EIATTR_EXIT_INSTR_OFFSETS
	.align		4
        /*00c8*/ 	.byte	0x04, 0x1c
        /*00ca*/ 	.short	(.L_35 - .L_34)


	//   ....[0]....
.L_34:
        /*00cc*/ 	.word	0x000000b0


	//   ....[1]....
        /*00d0*/ 	.word	0x00000700


	//----- nvinfo : EIATTR_CRS_STACK_SIZE
	.align		4
.L_35:
        /*00d4*/ 	.byte	0x04, 0x1e
        /*00d6*/ 	.short	(.L_37 - .L_36)
.L_36:
        /*00d8*/ 	.word	0x00000000


	//----- nvinfo : EIATTR_CBANK_PARAM_SIZE
	.align		4
.L_37:
        /*00dc*/ 	.byte	0x03, 0x19
        /*00de*/ 	.short	0x0044


	//----- nvinfo : EIATTR_PARAM_CBANK
	.align		4
        /*00e0*/ 	.byte	0x04, 0x0a
        /*00e2*/ 	.short	(.L_39 - .L_38)
	.align		4
.L_38:
        /*00e4*/ 	.word	index@(.nv.constant0._Z17batch_norm_kernelPKfS0_S0_S0_S0_Pfiiiif)
        /*00e8*/ 	.short	0x0380
        /*00ea*/ 	.short	0x0044


	//----- nvinfo : EIATTR_SW_WAR
	.align		4
.L_39:
        /*00ec*/ 	.byte	0x04, 0x36
        /*00ee*/ 	.short	(.L_41 - .L_40)
.L_40:
        /*00f0*/ 	.word	0x00000008
.L_41:


//--------------------- .nv.callgraph             --------------------------
	.section	.nv.callgraph,"",@"SHT_CUDA_CALLGRAPH"
	.align	4
	.sectionentsize	8
	.align		4
        /*0000*/ 	.word	0x00000000
	.align		4
        /*0004*/ 	.word	0xffffffff
	.align		4
        /*0008*/ 	.word	0x00000000
	.align		4
        /*000c*/ 	.word	0xfffffffe
	.align		4
        /*0010*/ 	.word	0x00000000
	.align		4
        /*0014*/ 	.word	0xfffffffd
	.align		4
        /*0018*/ 	.word	0x00000000
	.align		4
        /*001c*/ 	.word	0xfffffffc


//--------------------- .text._Z17batch_norm_kernelPKfS0_S0_S0_S0_Pfiiiif --------------------------
	.section	.text._Z17batch_norm_kernelPKfS0_S0_S0_S0_Pfiiiif,"ax",@progbits
	.align	128
        .global         _Z17batch_norm_kernelPKfS0_S0_S0_S0_Pfiiiif
        .type           _Z17batch_norm_kernelPKfS0_S0_S0_S0_Pfiiiif,@function
        .size           _Z17batch_norm_kernelPKfS0_S0_S0_S0_Pfiiiif,(.L_x_19 - _Z17batch_norm_kernelPKfS0_S0_S0_S0_Pfiiiif)
        .other          _Z17batch_norm_kernelPKfS0_S0_S0_S0_Pfiiiif,@"STO_CUDA_ENTRY STV_DEFAULT"
_Z17batch_norm_kernelPKfS0_S0_S0_S0_Pfiiiif:
.text._Z17batch_norm_kernelPKfS0_S0_S0_S0_Pfiiiif:
[----:B------:R-:W-:Y:S01]  /*0000*/  LDC R1, c[0x0][0x37c] ;  /* 0x0000df00ff017b82 */ /* 0x000fe20000000800 */
[----:B------:R-:W0:Y:S07]  /*0010*/  S2R R7, SR_TID.X ;  /* 0x0000000000077919 */ /* 0x000e2e0000002100 */
[----:B------:R-:W1:Y:S08]  /*0020*/  LDC.64 R2, c[0x0][0x3b0] ;  /* 0x0000ec00ff027b82 */ /* 0x000e700000000a00 */
[----:B------:R-:W2:Y:S08]  /*0030*/  LDC.64 R8, c[0x0][0x3b8] ;  /* 0x0000ee00ff087b82 */ /* 0x000eb00000000a00 */
[----:B------:R-:W0:Y:S08]  /*0040*/  S2UR UR4, SR_CTAID.X ;  /* 0x00000000000479c3 */ /* 0x000e300000002500 */
[----:B------:R-:W0:Y:S01]  /*0050*/  LDC R4, c[0x0][0x360] ;  /* 0x0000d800ff047b82 */ /* 0x000e220000000800 */
[----:B-1----:R-:W-:-:S04]  /*0060*/  IMAD R5, R3, R2, RZ ;  /* 0x0000000203057224 */ /* 0x002fc800078e02ff */
[----:B--2---:R-:W-:-:S04]  /*0070*/  IMAD R0, R5, R8, RZ ;  /* 0x0000000805007224 */ /* 0x004fc800078e02ff */
[----:B------:R-:W-:Y:S02]  /*0080*/  IMAD R5, R0, R9, RZ ;  /* 0x0000000900057224 */ /* 0x000fe400078e02ff */
[----:B0-----:R-:W-:-:S05]  /*0090*/  IMAD R4, R4, UR4, R7 ;  /* 0x0000000404047c24 */ /* 0x001fca000f8e0207 */
[----:B------:R-:W-:-:S13]  /*00a0*/  ISETP.GE.AND P0, PT, R4, R5, PT ;  /* 0x000000050400720c */ /* 0x000fda0003f06270 */
[----:B------:R-:W-:Y:S05]  /*00b0*/  @P0 EXIT ;  /* 0x000000000000094d */ /* 0x000fea0003800000 */
[----:B------:R-:W-:Y:S01]  /*00c0*/  IMAD R5, R8, R9, RZ ;  /* 0x0000000908057224 */ /* 0x000fe200078e02ff */
[----:B------:R-:W-:Y:S01]  /*00d0*/  IABS R8, R3 ;  /* 0x0000000300087213 */ /* 0x000fe20000000000 */
[----:B------:R-:W0:Y:S01]  /*00e0*/  LDCU.64 UR4, c[0x0][0x358] ;  /* 0x00006b00ff0477ac */ /* 0x000e220008000a00 */
[----:B------:R-:W-:Y:S02]  /*00f0*/  IABS R10, R4 ;  /* 0x00000004000a7213 */ /* 0x000fe40000000000 */
[-C--:B------:R-:W-:Y:S01]  /*0100*/  IABS R9, R5.reuse ;  /* 0x0000000500097213 */ /* 0x080fe20000000000 */
[----:B------:R-:W1:Y:S01]  /*0110*/  LDCU UR6, c[0x0][0x3c0] ;  /* 0x00007800ff0677ac */ /* 0x000e620008000800 */
[----:B------:R-:W-:Y:S02]  /*0120*/  IABS R12, R5 ;  /* 0x00000005000c7213 */ /* 0x000fe40000000000 */
[----:B------:R-:W2:Y:S08]  /*0130*/  I2F.RP R2, R9 ;  /* 0x0000000900027306 */ /* 0x000eb00000209400 */
[----:B--2---:R-:W2:Y:S02]  /*0140*/  MUFU.RCP R2, R2 ;  /* 0x0000000200027308 */ /* 0x004ea40000001000 */
[----:B--2---:R-:W-:-:S06]  /*0150*/  VIADD R6, R2, 0xffffffe ;  /* 0x0ffffffe02067836 */ /* 0x004fcc0000000000 */
[----:B------:R2:W3:Y:S02]  /*0160*/  F2I.FTZ.U32.TRUNC.NTZ R7, R6 ;  /* 0x0000000600077305 */ /* 0x0004e4000021f000 */
[----:B--2---:R-:W-:Y:S02]  /*0170*/  IMAD.MOV.U32 R6, RZ, RZ, RZ ;  /* 0x000000ffff067224 */ /* 0x004fe400078e00ff */
[----:B---3--:R-:W-:-:S04]  /*0180*/  IMAD.MOV R0, RZ, RZ, -R7 ;  /* 0x000000ffff007224 */ /* 0x008fc800078e0a07 */
[----:B------:R-:W-:Y:S01]  /*0190*/  IMAD R11, R0, R9, RZ ;  /* 0x00000009000b7224 */ /* 0x000fe200078e02ff */
[----:B------:R-:W-:-:S03]  /*01a0*/  MOV R0, R8 ;  /* 0x0000000800007202 */ /* 0x000fc60000000f00 */
[----:B------:R-:W-:Y:S01]  /*01b0*/  IMAD.HI.U32 R7, R7, R11, R6 ;  /* 0x0000000b07077227 */ /* 0x000fe200078e0006 */
[----:B------:R-:W2:Y:S01]  /*01c0*/  I2F.RP R8, R0 ;  /* 0x0000000000087306 */ /* 0x000ea20000209400 */
[----:B------:R-:W-:Y:S02]  /*01d0*/  IADD3 R11, PT, PT, RZ, -R12, RZ ;  /* 0x8000000cff0b7210 */ /* 0x000fe40007ffe0ff */
[----:B------:R-:W-:Y:S01]  /*01e0*/  IMAD.MOV.U32 R6, RZ, RZ, R10 ;  /* 0x000000ffff067224 */ /* 0x000fe200078e000a */
[----:B------:R-:W3:Y:S03]  /*01f0*/  LDC.64 R12, c[0x0][0x388] ;  /* 0x0000e200ff0c7b82 */ /* 0x000ee60000000a00 */
[----:B------:R-:W-:-:S04]  /*0200*/  IMAD.HI.U32 R2, R7, R6, RZ ;  /* 0x0000000607027227 */ /* 0x000fc800078e00ff */
[----:B------:R-:W-:Y:S02]  /*0210*/  IMAD R6, R2, R11, R6 ;  /* 0x0000000b02067224 */ /* 0x000fe400078e0206 */
[----:B------:R-:W4:Y:S01]  /*0220*/  LDC.64 R10, c[0x0][0x3a0] ;  /* 0x0000e800ff0a7b82 */ /* 0x000f220000000a00 */
[----:B--2---:R-:W2:Y:S02]  /*0230*/  MUFU.RCP R8, R8 ;  /* 0x0000000800087308 */ /* 0x004ea40000001000 */
[----:B------:R-:W-:-:S13]  /*0240*/  ISETP.GT.U32.AND P2, PT, R9, R6, PT ;  /* 0x000000060900720c */ /* 0x000fda0003f44070 */
[----:B------:R-:W-:Y:S01]  /*0250*/  @!P2 IMAD.IADD R6, R6, 0x1, -R9 ;  /* 0x000000010606a824 */ /* 0x000fe200078e0a09 */
[----:B------:R-:W-:Y:S01]  /*0260*/  @!P2 IADD3 R2, PT, PT, R2, 0x1, RZ ;  /* 0x000000010202a810 */ /* 0x000fe20007ffe0ff */
[----:B--2---:R-:W-:Y:S01]  /*0270*/  VIADD R7, R8, 0xffffffe ;  /* 0x0ffffffe08077836 */ /* 0x004fe20000000000 */
[----:B------:R-:W-:Y:S02]  /*0280*/  ISETP.NE.AND P2, PT, R5, RZ, PT ;  /* 0x000000ff0500720c */ /* 0x000fe40003f45270 */
[----:B------:R-:W-:Y:S02]  /*0290*/  ISETP.GE.U32.AND P0, PT, R6, R9, PT ;  /* 0x000000090600720c */ /* 0x000fe40003f06070 */
[----:B------:R-:W-:Y:S01]  /*02a0*/  LOP3.LUT R6, R4, R5, RZ, 0x3c, !PT ;  /* 0x0000000504067212 */ /* 0x000fe200078e3cff */
[----:B------:R-:W2:Y:S03]  /*02b0*/  F2I.FTZ.U32.TRUNC.NTZ R7, R7 ;  /* 0x0000000700077305 */ /* 0x000ea6000021f000 */
[----:B------:R-:W-:Y:S01]  /*02c0*/  ISETP.GE.AND P1, PT, R6, RZ, PT ;  /* 0x000000ff0600720c */ /* 0x000fe20003f26270 */
[----:B------:R-:W-:-:S06]  /*02d0*/  IMAD.MOV.U32 R6, RZ, RZ, RZ ;  /* 0x000000ffff067224 */ /* 0x000fcc00078e00ff */
[----:B------:R-:W-:Y:S02]  /*02e0*/  @P0 VIADD R2, R2, 0x1 ;  /* 0x0000000102020836 */ /* 0x000fe40000000000 */
[----:B--2---:R-:W-:-:S04]  /*02f0*/  IMAD.MOV R9, RZ, RZ, -R7 ;  /* 0x000000ffff097224 */ /* 0x004fc800078e0a07 */
[----:B------:R-:W-:Y:S02]  /*0300*/  @!P1 IADD3 R2, PT, PT, -R2, RZ, RZ ;  /* 0x000000ff02029210 */ /* 0x000fe40007ffe1ff */
[----:B------:R-:W-:Y:S01]  /*0310*/  @!P2 LOP3.LUT R2, RZ, R5, RZ, 0x33, !PT ;  /* 0x00000005ff02a212 */ /* 0x000fe200078e33ff */
[----:B------:R-:W-:-:S03]  /*0320*/  IMAD R5, R9, R0, RZ ;  /* 0x0000000009057224 */ /* 0x000fc600078e02ff */
[----:B------:R-:W-:Y:S01]  /*0330*/  IABS R8, R2 ;  /* 0x0000000200087213 */ /* 0x000fe20000000000 */
[----:B------:R-:W-:Y:S01]  /*0340*/  IMAD.HI.U32 R6, R7, R5, R6 ;  /* 0x0000000507067227 */ /* 0x000fe200078e0006 */
[----:B------:R-:W-:-:S03]  /*0350*/  ISETP.GE.AND P2, PT, R2, RZ, PT ;  /* 0x000000ff0200720c */ /* 0x000fc60003f46270 */
[----:B------:R-:W-:Y:S02]  /*0360*/  IMAD.MOV.U32 R5, RZ, RZ, R8 ;  /* 0x000000ffff057224 */ /* 0x000fe400078e0008 */
[----:B------:R-:W2:Y:S02]  /*0370*/  LDC.64 R8, c[0x0][0x398] ;  /* 0x0000e600ff087b82 */ /* 0x000ea40000000a00 */
[----:B------:R-:W-:-:S05]  /*0380*/  IMAD.HI.U32 R6, R6, R5, RZ ;  /* 0x0000000506067227 */ /* 0x000fca00078e00ff */
[----:B------:R-:W-:-:S05]  /*0390*/  IADD3 R6, PT, PT, -R6, RZ, RZ ;  /* 0x000000ff06067210 */ /* 0x000fca0007ffe1ff */
[C---:B------:R-:W-:Y:S02]  /*03a0*/  IMAD R5, R0.reuse, R6, R5 ;  /* 0x0000000600057224 */ /* 0x040fe400078e0205 */
[----:B------:R-:W0:Y:S03]  /*03b0*/  LDC.64 R6, c[0x0][0x380] ;  /* 0x0000e000ff067b82 */ /* 0x000e260000000a00 */
[----:B------:R-:W-:-:S13]  /*03c0*/  ISETP.GT.U32.AND P0, PT, R0, R5, PT ;  /* 0x000000050000720c */ /* 0x000fda0003f04070 */
[----:B------:R-:W-:Y:S01]  /*03d0*/  @!P0 IMAD.IADD R5, R5, 0x1, -R0 ;  /* 0x0000000105058824 */ /* 0x000fe200078e0a00 */
[----:B------:R-:W-:-:S04]  /*03e0*/  ISETP.NE.AND P0, PT, R3, RZ, PT ;  /* 0x000000ff0300720c */ /* 0x000fc80003f05270 */
[----:B------:R-:W-:-:S13]  /*03f0*/  ISETP.GT.U32.AND P1, PT, R0, R5, PT ;  /* 0x000000050000720c */ /* 0x000fda0003f24070 */
[----:B------:R-:W-:-:S05]  /*0400*/  @!P1 IMAD.IADD R5, R5, 0x1, -R0 ;  /* 0x0000000105059824 */ /* 0x000fca00078e0a00 */
[----:B------:R-:W-:Y:S02]  /*0410*/  @!P2 IADD3 R5, PT, PT, -R5, RZ, RZ ;  /* 0x000000ff0505a210 */ /* 0x000fe40007ffe1ff */
[----:B------:R-:W-:Y:S01]  /*0420*/  @!P0 LOP3.LUT R5, RZ, R3, RZ, 0x33, !PT ;  /* 0x00000003ff058212 */ /* 0x000fe200078e33ff */
[----:B0-----:R-:W-:Y:S01]  /*0430*/  IMAD.WIDE R6, R4, 0x4, R6 ;  /* 0x0000000404067825 */ /* 0x001fe200078e0206 */
[----:B------:R-:W0:Y:S03]  /*0440*/  LDC.64 R2, c[0x0][0x390] ;  /* 0x0000e400ff027b82 */ /* 0x000e260000000a00 */
[C---:B----4-:R-:W-:Y:S02]  /*0450*/  IMAD.WIDE R10, R5.reuse, 0x4, R10 ;  /* 0x00000004050a7825 */ /* 0x050fe400078e020a */
[----:B------:R-:W4:Y:S04]  /*0460*/  LDG.E R6, desc[UR4][R6.64] ;  /* 0x0000000406067981 */ /* 0x000f28000c1e1900 */
[----:B------:R-:W1:Y:S01]  /*0470*/  LDG.E R10, desc[UR4][R10.64] ;  /* 0x000000040a0a7981 */ /* 0x000e62000c1e1900 */
[----:B--2---:R-:W-:-:S04]  /*0480*/  IMAD.WIDE R8, R5, 0x4, R8 ;  /* 0x0000000405087825 */ /* 0x004fc800078e0208 */
[C---:B---3--:R-:W-:Y:S02]  /*0490*/  IMAD.WIDE R12, R5.reuse, 0x4, R12 ;  /* 0x00000004050c7825 */ /* 0x048fe400078e020c */
[----:B------:R-:W4:Y:S04]  /*04a0*/  LDG.E R9, desc[UR4][R8.64] ;  /* 0x0000000408097981 */ /* 0x000f28000c1e1900 */
[----:B------:R-:W2:Y:S01]  /*04b0*/  LDG.E R0, desc[UR4][R12.64] ;  /* 0x000000040c007981 */ /* 0x000ea2000c1e1900 */
[----:B0-----:R-:W-:-:S05]  /*04c0*/  IMAD.WIDE R2, R5, 0x4, R2 ;  /* 0x0000000405027825 */ /* 0x001fca00078e0202 */
[----:B------:R1:W5:Y:S01]  /*04d0*/  LDG.E R5, desc[UR4][R2.64] ;  /* 0x0000000402057981 */ /* 0x000362000c1e1900 */
[----:B------:R-:W-:Y:S01]  /*04e0*/  BSSY.RECONVERGENT B0, `(.L_x_0) ;  /* 0x0000010000007945 */ /* 0x000fe20003800200 */
[----:B-1----:R-:W-:-:S04]  /*04f0*/  FADD R2, R10, UR6 ;  /* 0x000000060a027e21 */ /* 0x002fc80008000000 */
[----:B------:R-:W-:Y:S01]  /*0500*/  VIADD R10, R2, 0xf3000000 ;  /* 0xf3000000020a7836 */ /* 0x000fe20000000000 */
[----:B------:R0:W1:Y:S04]  /*0510*/  MUFU.RSQ R11, R2 ;  /* 0x00000002000b7308 */ /* 0x0000680000001400 */
[----:B------:R-:W-:Y:S01]  /*0520*/  ISETP.GT.U32.AND P0, PT, R10, 0x727fffff, PT ;  /* 0x727fffff0a00780c */ /* 0x000fe20003f04070 */
[----:B----4-:R-:W-:-:S04]  /*0530*/  FADD R7, R6, -R9 ;  /* 0x8000000906077221 */ /* 0x010fc80000000000 */
[----:B--2---:R-:W-:-:S08]  /*0540*/  FMUL R0, R0, R7 ;  /* 0x0000000700007220 */ /* 0x004fd00000400000 */
[----:B01----:R-:W-:Y:S05]  /*0550*/  @!P0 BRA `(.L_x_1) ;  /* 0x0000000000108947 */ /* 0x003fea0003800000 */
[----:B------:R-:W-:-:S07]  /*0560*/  MOV R10, 0x580 ;  /* 0x00000580000a7802 */ /* 0x000fce0000000f00 */
[----:B-----5:R-:W-:Y:S05]  /*0570*/  CALL.REL.NOINC `($__internal_0_$__cuda_sm20_sqrt_rn_f32_slowpath) ;  /* 0x0000000000647944 */ /* 0x020fea0003c00000 */
[----:B------:R-:W-:Y:S01]  /*0580*/  IMAD.MOV.U32 R3, RZ, RZ, R6 ;  /* 0x000000ffff037224 */ /* 0x000fe200078e0006 */
[----:B------:R-:W-:Y:S06]  /*0590*/  BRA `(.L_x_2) ;  /* 0x0000000000107947 */ /* 0x000fec0003800000 */
.L_x_1:
[----:B------:R-:W-:Y:S01]  /*05a0*/  FMUL.FTZ R3, R2, R11 ;  /* 0x0000000b02037220 */ /* 0x000fe20000410000 */
[----:B------:R-:W-:-:S03]  /*05b0*/  FMUL.FTZ R6, R11, 0.5 ;  /* 0x3f0000000b067820 */ /* 0x000fc60000410000 */
[----:B------:R-:W-:-:S04]  /*05c0*/  FFMA R2, -R3, R3, R2 ;  /* 0x0000000303027223 */ /* 0x000fc80000000102 */
[----:B------:R-:W-:-:S07]  /*05d0*/  FFMA R3, R2, R6, R3 ;  /* 0x0000000602037223 */ /* 0x000fce0000000003 */
.L_x_2:
[----:B------:R-:W-:Y:S05]  /*05e0*/  BSYNC.RECONVERGENT B0 ;  /* 0x0000000000007941 */ /* 0x000fea0003800200 */
.L_x_0:
[----:B------:R-:W0:Y:S01]  /*05f0*/  MUFU.RCP R2, R3 ;  /* 0x0000000300027308 */ /* 0x000e220000001000 */
[----:B------:R-:W-:Y:S07]  /*0600*/  BSSY.RECONVERGENT B0, `(.L_x_3) ;  /* 0x000000b000007945 */ /* 0x000fee0003800200 */
[----:B------:R-:W1:Y:S01]  /*0610*/  FCHK P0, R0, R3 ;  /* 0x0000000300007302 */ /* 0x000e620000000000 */
[----:B0-----:R-:W-:-:S04]  /*0620*/  FFMA R7, R2, -R3, 1 ;  /* 0x3f80000002077423 */ /* 0x001fc80000000803 */
[----:B------:R-:W-:-:S04]  /*0630*/  FFMA R7, R2, R7, R2 ;  /* 0x0000000702077223 */ /* 0x000fc80000000002 */
[----:B------:R-:W-:-:S04]  /*0640*/  FFMA R2, R0, R7, RZ ;  /* 0x0000000700027223 */ /* 0x000fc800000000ff */
[----:B------:R-:W-:-:S04]  /*0650*/  FFMA R6, R2, -R3, R0 ;  /* 0x8000000302067223 */ /* 0x000fc80000000000 */
[----:B------:R-:W-:Y:S01]  /*0660*/  FFMA R6, R7, R6, R2 ;  /* 0x0000000607067223 */ /* 0x000fe20000000002 */
[----:B-1----:R-:W-:Y:S06]  /*0670*/  @!P0 BRA `(.L_x_4) ;  /* 0x00000000000c8947 */ /* 0x002fec0003800000 */
[----:B------:R-:W-:-:S07]  /*0680*/  MOV R2, 0x6a0 ;  /* 0x000006a000027802 */ /* 0x000fce0000000f00 */
[----:B-----5:R-:W-:Y:S05]  /*0690*/  CALL.REL.NOINC `($__internal_1_$__cuda_sm3x_div_rn_noftz_f32_slowpath) ;  /* 0x0000000000787944 */ /* 0x020fea0003c00000 */
[----:B------:R-:W-:-:S07]  /*06a0*/  MOV R6, R0 ;  /* 0x0000000000067202 */ /* 0x000fce0000000f00 */
.L_x_4:
[----:B------:R-:W-:Y:S05]  /*06b0*/  BSYNC.RECONVERGENT B0 ;  /* 0x0000000000007941 */ /* 0x000fea0003800200 */
.L_x_3:
[----:B------:R-:W0:Y:S01]  /*06c0*/  LDC.64 R2, c[0x0][0x3a8] ;  /* 0x0000ea00ff027b82 */ /* 0x000e220000000a00 */
[----:B-----5:R-:W-:Y:S01]  /*06d0*/  FADD R7, R5, R6 ;  /* 0x0000000605077221 */ /* 0x020fe20000000000 */
[----:B0-----:R-:W-:-:S05]  /*06e0*/  IMAD.WIDE R4, R4, 0x4, R2 ;  /* 0x0000000404047825 */ /* 0x001fca00078e0202 */
[----:B------:R-:W-:Y:S01]  /*06f0*/  STG.E desc[UR4][R4.64], R7 ;  /* 0x0000000704007986 */ /* 0x000fe2000c101904 */
[----:B------:R-:W-:Y:S05]  /*0700*/  EXIT ;  /* 0x000000000000794d */ /* 0x000fea0003800000 */
        .weak           $__internal_0_$__cuda_sm20_sqrt_rn_f32_slowpath
        .type           $__internal_0_$__cuda_sm20_sqrt_rn_f32_slowpath,@function
        .size           $__internal_0_$__cuda_sm20_sqrt_rn_f32_slowpath,($__internal_1_$__cuda_sm3x_div_rn_noftz_f32_slowpath - $__internal_0_$__cuda_sm20_sqrt_rn_f32_slowpath)
$__internal_0_$__cuda_sm20_sqrt_rn_f32_slowpath:
[----:B------:R-:W-:-:S13]  /*0710*/  LOP3.LUT P0, RZ, R2, 0x7fffffff, RZ, 0xc0, !PT ;  /* 0x7fffffff02ff7812 */ /* 0x000fda000780c0ff */
[----:B------:R-:W-:Y:S01]  /*0720*/  @!P0 IMAD.MOV.U32 R3, RZ, RZ, R2 ;  /* 0x000000ffff038224 */ /* 0x000fe200078e0002 */
[----:B------:R-:W-:Y:S06]  /*0730*/  @!P0 BRA `(.L_x_5) ;  /* 0x0000000000408947 */ /* 0x000fec0003800000 */
[----:B------:R-:W-:-:S13]  /*0740*/  FSETP.GEU.FTZ.AND P0, PT, R2, RZ, PT ;  /* 0x000000ff0200720b */ /* 0x000fda0003f1e000 */
[----:B------:R-:W-:Y:S01]  /*0750*/  @!P0 IMAD.MOV.U32 R3, RZ, RZ, 0x7fffffff ;  /* 0x7fffffffff038424 */ /* 0x000fe200078e00ff */
[----:B------:R-:W-:Y:S06]  /*0760*/  @!P0 BRA `(.L_x_5) ;  /* 0x0000000000348947 */ /* 0x000fec0003800000 */
[----:B------:R-:W-:-:S13]  /*0770*/  FSETP.GTU.FTZ.AND P0, PT, |R2|, +INF , PT ;  /* 0x7f8000000200780b */ /* 0x000fda0003f1c200 */
[----:B------:R-:W-:Y:S01]  /*0780*/  @P0 FADD.FTZ R3, R2, 1 ;  /* 0x3f80000002030421 */ /* 0x000fe20000010000 */
[----:B------:R-:W-:Y:S06]  /*0790*/  @P0 BRA `(.L_x_5) ;  /* 0x0000000000280947 */ /* 0x000fec0003800000 */
[----:B------:R-:W-:-:S13]  /*07a0*/  FSETP.NEU.FTZ.AND P0, PT, |R2|, +INF , PT ;  /* 0x7f8000000200780b */ /* 0x000fda0003f1d200 */
[----:B------:R-:W-:-:S04]  /*07b0*/  @P0 FFMA R6, R2, 1.84467440737095516160e+19, RZ ;  /* 0x5f80000002060823 */ /* 0x000fc800000000ff */
[----:B------:R-:W0:Y:S02]  /*07c0*/  @P0 MUFU.RSQ R3, R6 ;  /* 0x0000000600030308 */ /* 0x000e240000001400 */
[----:B0-----:R-:W-:Y:S01]  /*07d0*/  @P0 FMUL.FTZ R7, R6, R3 ;  /* 0x0000000306070220 */ /* 0x001fe20000410000 */
[----:B------:R-:W-:Y:S01]  /*07e0*/  @P0 FMUL.FTZ R9, R3, 0.5 ;  /* 0x3f00000003090820 */ /* 0x000fe20000410000 */
[----:B------:R-:W-:Y:S02]  /*07f0*/  @!P0 MOV R3, R2 ;  /* 0x0000000200038202 */ /* 0x000fe40000000f00 */
[----:B------:R-:W-:-:S04]  /*0800*/  @P0 FADD.FTZ R8, -R7, -RZ ;  /* 0x800000ff07080221 */ /* 0x000fc80000010100 */
[----:B------:R-:W-:-:S04]  /*0810*/  @P0 FFMA R8, R7, R8, R6 ;  /* 0x0000000807080223 */ /* 0x000fc80000000006 */
[----:B------:R-:W-:-:S04]  /*0820*/  @P0 FFMA R8, R8, R9, R7 ;  /* 0x0000000908080223 */ /* 0x000fc80000000007 */
[----:B------:R-:W-:-:S07]  /*0830*/  @P0 FMUL.FTZ R3, R8, 2.3283064365386962891e-10 ;  /* 0x2f80000008030820 */ /* 0x000fce0000410000 */
.L_x_5:
[----:B------:R-:W-:Y:S02]  /*0840*/  IMAD.MOV.U32 R6, RZ, RZ, R3 ;  /* 0x000000ffff067224 */ /* 0x000fe400078e0003 */
[----:B------:R-:W-:Y:S02]  /*0850*/  HFMA2 R3, -RZ, RZ, 0, 0 ;  /* 0x00000000ff037431 */ /* 0x000fe400000001ff */
[----:B------:R-:W-:-:S04]  /*0860*/  IMAD.MOV.U32 R2, RZ, RZ, R10 ;  /* 0x000000ffff027224 */ /* 0x000fc800078e000a */
[----:B------:R-:W-:Y:S05]  /*0870*/  RET.REL.NODEC R2 `(_Z17batch_norm_kernelPKfS0_S0_S0_S0_Pfiiiif) ;  /* 0xfffffff402e07950 */ /* 0x000fea0003c3ffff */
        .weak           $__internal_1_$__cuda_sm3x_div_rn_noftz_f32_slowpath
        .type           $__internal_1_$__cuda_sm3x_div_rn_noftz_f32_slowpath,@function
        .size           $__internal_1_$__cuda_sm3x_div_rn_noftz_f32_slowpath,(.L_x_19 - $__internal_1_$__cuda_sm3x_div_rn_noftz_f32_slowpath)
$__internal_1_$__cuda_sm3x_div_rn_noftz_f32_slowpath:
[----:B------:R-:W-:Y:S01]  /*0880*/  SHF.R.U32.HI R7, RZ, 0x17, R3 ;  /* 0x00000017ff077819 */ /* 0x000fe20000011603 */
[----:B------:R-:W-:Y:S01]  /*0890*/  BSSY.RECONVERGENT B1, `(.L_x_6) ;  /* 0x0000063000017945 */ /* 0x000fe20003800200 */
[----:B------:R-:W-:Y:S02]  /*08a0*/  SHF.R.U32.HI R6, RZ, 0x17, R0 ;  /* 0x00000017ff067819 */ /* 0x000fe40000011600 */
[----:B------:R-:W-:Y:S02]  /*08b0*/  LOP3.LUT R12, R7, 0xff, RZ, 0xc0, !PT ;  /* 0x000000ff070c7812 */ /* 0x000fe400078ec0ff */
[----:B------:R-:W-:Y:S02]  /*08c0*/  LOP3.LUT R10, R6, 0xff, RZ, 0xc0, !PT ;  /* 0x000000ff060a7812 */ /* 0x000fe400078ec0ff */
[----:B------:R-:W-:Y:S01]  /*08d0*/  MOV R6, R0 ;  /* 0x0000000000067202 */ /* 0x000fe20000000f00 */
[----:B------:R-:W-:Y:S02]  /*08e0*/  VIADD R9, R12, 0xffffffff ;  /* 0xffffffff0c097836 */ /* 0x000fe40000000000 */
[----:B------:R-:W-:-:S03]  /*08f0*/  VIADD R8, R10, 0xffffffff ;  /* 0xffffffff0a087836 */ /* 0x000fc60000000000 */
[----:B------:R-:W-:-:S04]  /*0900*/  ISETP.GT.U32.AND P0, PT, R9, 0xfd, PT ;  /* 0x000000fd0900780c */ /* 0x000fc80003f04070 */
[----:B------:R-:W-:-:S13]  /*0910*/  ISETP.GT.U32.OR P0, PT, R8, 0xfd, P0 ;  /* 0x000000fd0800780c */ /* 0x000fda0000704470 */
[----:B------:R-:W-:Y:S01]  /*0920*/  @!P0 IMAD.MOV.U32 R7, RZ, RZ, RZ ;  /* 0x000000ffff078224 */ /* 0x000fe200078e00ff */
[----:B------:R-:W-:Y:S06]  /*0930*/  @!P0 BRA `(.L_x_7) ;  /* 0x00000000005c8947 */ /* 0x000fec0003800000 */
[----:B------:R-:W-:Y:S02]  /*0940*/  FSETP.GTU.FTZ.AND P1, PT, |R3|, +INF , PT ;  /* 0x7f8000000300780b */ /* 0x000fe40003f3c200 */
[----:B------:R-:W-:-:S04]  /*0950*/  FSETP.GTU.FTZ.AND P0, PT, |R0|, +INF , PT ;  /* 0x7f8000000000780b */ /* 0x000fc80003f1c200 */
[----:B------:R-:W-:-:S13]  /*0960*/  PLOP3.LUT P0, PT, P0, P1, PT, 0xf8, 0x8f ;  /* 0x00000000008f781c */ /* 0x000fda0000703f70 */
[----:B------:R-:W-:Y:S05]  /*0970*/  @P0 BRA `(.L_x_8) ;  /* 0x00000004004c0947 */ /* 0x000fea0003800000 */
[----:B------:R-:W-:-:S13]  /*0980*/  LOP3.LUT P0, RZ, R3, 0x7fffffff, R6, 0xc8, !PT ;  /* 0x7fffffff03ff7812 */ /* 0x000fda000780c806 */
[----:B------:R-:W-:Y:S05]  /*0990*/  @!P0 BRA `(.L_x_9) ;  /* 0x00000004003c8947 */ /* 0x000fea0003800000 */
[C---:B------:R-:W-:Y:S02]  /*09a0*/  FSETP.NEU.FTZ.AND P2, PT, |R0|.reuse, +INF , PT ;  /* 0x7f8000000000780b */ /* 0x040fe40003f5d200 */
[----:B------:R-:W-:Y:S02]  /*09b0*/  FSETP.NEU.FTZ.AND P1, PT, |R3|, +INF , PT ;  /* 0x7f8000000300780b */ /* 0x000fe40003f3d200 */
[----:B------:R-:W-:-:S11]  /*09c0*/  FSETP.NEU.FTZ.AND P0, PT, |R0|, +INF , PT ;  /* 0x7f8000000000780b */ /* 0x000fd60003f1d200 */
[----:B------:R-:W-:Y:S05]  /*09d0*/  @!P1 BRA !P2, `(.L_x_9) ;  /* 0x00000004002c9947 */ /* 0x000fea0005000000 */
[----:B------:R-:W-:-:S04]  /*09e0*/  LOP3.LUT P2, RZ, R6, 0x7fffffff, RZ, 0xc0, !PT ;  /* 0x7fffffff06ff7812 */ /* 0x000fc8000784c0ff */
[----:B------:R-:W-:-:S13]  /*09f0*/  PLOP3.LUT P1, PT, P1, P2, PT, 0x2f, 0xf2 ;  /* 0x0000000000f2781c */ /* 0x000fda0000f24577 */
[----:B------:R-:W-:Y:S05]  /*0a00*/  @P1 BRA `(.L_x_10) ;  /* 0x0000000400181947 */ /* 0x000fea0003800000 */
[----:B------:R-:W-:-:S04]  /*0a10*/  LOP3.LUT P1, RZ, R3, 0x7fffffff, RZ, 0xc0, !PT ;  /* 0x7fffffff03ff7812 */ /* 0x000fc8000782c0ff */
[----:B------:R-:W-:-:S13]  /*0a20*/  PLOP3.LUT P0, PT, P0, P1, PT, 0x2f, 0xf2 ;  /* 0x0000000000f2781c */ /* 0x000fda0000702577 */
[----:B------:R-:W-:Y:S05]  /*0a30*/  @P0 BRA `(.L_x_11) ;  /* 0x0000000400000947 */ /* 0x000fea0003800000 */
[----:B------:R-:W-:Y:S02]  /*0a40*/  ISETP.GE.AND P0, PT, R8, RZ, PT ;  /* 0x000000ff0800720c */ /* 0x000fe40003f06270 */
[----:B------:R-:W-:-:S11]  /*0a50*/  ISETP.GE.AND P1, PT, R9, RZ, PT ;  /* 0x000000ff0900720c */ /* 0x000fd60003f26270 */
[----:B------:R-:W-:Y:S01]  /*0a60*/  @P0 IMAD.MOV.U32 R7, RZ, RZ, RZ ;  /* 0x000000ffff070224 */ /* 0x000fe200078e00ff */
[----:B------:R-:W-:Y:S01]  /*0a70*/  @!P0 MOV R7, 0xffffffc0 ;  /* 0xffffffc000078802 */ /* 0x000fe20000000f00 */
[----:B------:R-:W-:Y:S01]  /*0a80*/  @!P0 FFMA R6, R0, 1.84467440737095516160e+19, RZ ;  /* 0x5f80000000068823 */ /* 0x000fe200000000ff */
[----:B------:R-:W-:-:S03]  /*0a90*/  @!P1 FFMA R3, R3, 1.84467440737095516160e+19, RZ ;  /* 0x5f80000003039823 */ /* 0x000fc600000000ff */
[----:B------:R-:W-:-:S07]  /*0aa0*/  @!P1 VIADD R7, R7, 0x40 ;  /* 0x0000004007079836 */ /* 0x000fce0000000000 */
.L_x_7:
[----:B------:R-:W-:Y:S01]  /*0ab0*/  LEA R0, R12, 0xc0800000, 0x17 ;  /* 0xc08000000c007811 */ /* 0x000fe200078eb8ff */
[----:B------:R-:W-:Y:S04]  /*0ac0*/  BSSY.RECONVERGENT B2, `(.L_x_12) ;  /* 0x0000036000027945 */ /* 0x000fe80003800200 */
[----:B------:R-:W-:Y:S01]  /*0ad0*/  IMAD.IADD R8, R3, 0x1, -R0 ;  /* 0x0000000103087824 */ /* 0x000fe200078e0a00 */
[----:B------:R-:W-:-:S03]  /*0ae0*/  IADD3 R3, PT, PT, R10, -0x7f, RZ ;  /* 0xffffff810a037810 */ /* 0x000fc60007ffe0ff */
[----:B------:R-:W0:Y:S01]  /*0af0*/  MUFU.RCP R9, R8 ;  /* 0x0000000800097308 */ /* 0x000e220000001000 */
[----:B------:R-:W-:Y:S01]  /*0b00*/  FADD.FTZ R11, -R8, -RZ ;  /* 0x800000ff080b7221 */ /* 0x000fe20000010100 */
[----:B------:R-:W-:-:S03]  /*0b10*/  IMAD R0, R3, -0x800000, R6 ;  /* 0xff80000003007824 */ /* 0x000fc600078e0206 */
[----:B0-----:R-:W-:-:S04]  /*0b20*/  FFMA R10, R9, R11, 1 ;  /* 0x3f800000090a7423 */ /* 0x001fc8000000000b */
[----:B------:R-:W-:-:S04]  /*0b30*/  FFMA R13, R9, R10, R9 ;  /* 0x0000000a090d7223 */ /* 0x000fc80000000009 */
[----:B------:R-:W-:-:S04]  /*0b40*/  FFMA R6, R0, R13, RZ ;  /* 0x0000000d00067223 */ /* 0x000fc800000000ff */
[----:B------:R-:W-:-:S04]  /*0b50*/  FFMA R9, R11, R6, R0 ;  /* 0x000000060b097223 */ /* 0x000fc80000000000 */
[----:B------:R-:W-:Y:S01]  /*0b60*/  FFMA R10, R13, R9, R6 ;  /* 0x000000090d0a7223 */ /* 0x000fe20000000006 */
[----:B------:R-:W-:-:S03]  /*0b70*/  IADD3 R6, PT, PT, R3, 0x7f, -R12 ;  /* 0x0000007f03067810 */ /* 0x000fc60007ffe80c */
[----:B------:R-:W-:Y:S02]  /*0b80*/  FFMA R11, R11, R10, R0 ;  /* 0x0000000a0b0b7223 */ /* 0x000fe40000000000 */
[----:B------:R-:W-:Y:S02]  /*0b90*/  IMAD.IADD R6, R6, 0x1, R7 ;  /* 0x0000000106067824 */ /* 0x000fe400078e0207 */
[----:B------:R-:W-:-:S05]  /*0ba0*/  FFMA R0, R13, R11, R10 ;  /* 0x0000000b0d007223 */ /* 0x000fca000000000a */
[----:B------:R-:W-:-:S04]  /*0bb0*/  SHF.R.U32.HI R3, RZ, 0x17, R0 ;  /* 0x00000017ff037819 */ /* 0x000fc80000011600 */
[----:B------:R-:W-:-:S05]  /*0bc0*/  LOP3.LUT R3, R3, 0xff, RZ, 0xc0, !PT ;  /* 0x000000ff03037812 */ /* 0x000fca00078ec0ff */
[----:B------:R-:W-:-:S05]  /*0bd0*/  IMAD.IADD R9, R3, 0x1, R6 ;  /* 0x0000000103097824 */ /* 0x000fca00078e0206 */
[----:B------:R-:W-:-:S04]  /*0be0*/  IADD3 R3, PT, PT, R9, -0x1, RZ ;  /* 0xffffffff09037810 */ /* 0x000fc80007ffe0ff */
[----:B------:R-:W-:-:S13]  /*0bf0*/  ISETP.GE.U32.AND P0, PT, R3, 0xfe, PT ;  /* 0x000000fe0300780c */ /* 0x000fda0003f06070 */
[----:B------:R-:W-:Y:S05]  /*0c00*/  @!P0 BRA `(.L_x_13) ;  /* 0x0000000000808947 */ /* 0x000fea0003800000 */
[----:B------:R-:W-:-:S13]  /*0c10*/  ISETP.GT.AND P0, PT, R9, 0xfe, PT ;  /* 0x000000fe0900780c */ /* 0x000fda0003f04270 */
[----:B------:R-:W-:Y:S05]  /*0c20*/  @P0 BRA `(.L_x_14) ;  /* 0x00000000006c0947 */ /* 0x000fea0003800000 */
[----:B------:R-:W-:-:S13]  /*0c30*/  ISETP.GE.AND P0, PT, R9, 0x1, PT ;  /* 0x000000010900780c */ /* 0x000fda0003f06270 */
[----:B------:R-:W-:Y:S05]  /*0c40*/  @P0 BRA `(.L_x_15) ;  /* 0x0000000000740947 */ /* 0x000fea0003800000 */
[----:B------:R-:W-:Y:S02]  /*0c50*/  ISETP.GE.AND P0, PT, R9, -0x18, PT ;  /* 0xffffffe80900780c */ /* 0x000fe40003f06270 */
[----:B------:R-:W-:-:S11]  /*0c60*/  LOP3.LUT R0, R0, 0x80000000, RZ, 0xc0, !PT ;  /* 0x8000000000007812 */ /* 0x000fd600078ec0ff */
[----:B------:R-:W-:Y:S05]  /*0c70*/  @!P0 BRA `(.L_x_15) ;  /* 0x0000000000688947 */ /* 0x000fea0003800000 */
[-CC-:B------:R-:W-:Y:S01]  /*0c80*/  FFMA.RZ R3, R13, R11.reuse, R10.reuse ;  /* 0x0000000b0d037223 */ /* 0x180fe2000000c00a */
[----:B------:R-:W-:Y:S02]  /*0c90*/  VIADD R8, R9, 0x20 ;  /* 0x0000002009087836 */ /* 0x000fe40000000000 */
[-CC-:B------:R-:W-:Y:S01]  /*0ca0*/  FFMA.RM R6, R13, R11.reuse, R10.reuse ;  /* 0x0000000b0d067223 */ /* 0x180fe2000000400a */
[----:B------:R-:W-:Y:S02]  /*0cb0*/  ISETP.NE.AND P2, PT, R9, RZ, PT ;  /* 0x000000ff0900720c */ /* 0x000fe40003f45270 */
[----:B------:R-:W-:Y:S01]  /*0cc0*/  LOP3.LUT R7, R3, 0x7fffff, RZ, 0xc0, !PT ;  /* 0x007fffff03077812 */ /* 0x000fe200078ec0ff */
[----:B------:R-:W-:Y:S01]  /*0cd0*/  FFMA.RP R3, R13, R11, R10 ;  /* 0x0000000b0d037223 */ /* 0x000fe2000000800a */
[----:B------:R-:W-:Y:S01]  /*0ce0*/  ISETP.NE.AND P1, PT, R9, RZ, PT ;  /* 0x000000ff0900720c */ /* 0x000fe20003f25270 */
[----:B------:R-:W-:Y:S01]  /*0cf0*/  IMAD.MOV R9, RZ, RZ, -R9 ;  /* 0x000000ffff097224 */ /* 0x000fe200078e0a09 */
[----:B------:R-:W-:-:S02]  /*0d00*/  LOP3.LUT R7, R7, 0x800000, RZ, 0xfc, !PT ;  /* 0x0080000007077812 */ /* 0x000fc400078efcff */
[----:B------:R-:W-:Y:S02]  /*0d10*/  FSETP.NEU.FTZ.AND P0, PT, R3, R6, PT ;  /* 0x000000060300720b */ /* 0x000fe40003f1d000 */
[----:B------:R-:W-:Y:S02]  /*0d20*/  SHF.L.U32 R8, R7, R8, RZ ;  /* 0x0000000807087219 */ /* 0x000fe400000006ff */
[----:B------:R-:W-:Y:S02]  /*0d30*/  SEL R6, R9, RZ, P2 ;  /* 0x000000ff09067207 */ /* 0x000fe40001000000 */
[----:B------:R-:W-:Y:S02]  /*0d40*/  ISETP.NE.AND P1, PT, R8, RZ, P1 ;  /* 0x000000ff0800720c */ /* 0x000fe40000f25270 */
[----:B------:R-:W-:Y:S02]  /*0d50*/  SHF.R.U32.HI R6, RZ, R6, R7 ;  /* 0x00000006ff067219 */ /* 0x000fe40000011607 */
[----:B------:R-:W-:-:S02]  /*0d60*/  PLOP3.LUT P0, PT, P0, P1, PT, 0xf8, 0x8f ;  /* 0x00000000008f781c */ /* 0x000fc40000703f70 */
[----:B------:R-:W-:Y:S02]  /*0d70*/  SHF.R.U32.HI R8, RZ, 0x1, R6 ;  /* 0x00000001ff087819 */ /* 0x000fe40000011606 */
[----:B------:R-:W-:-:S04]  /*0d80*/  SEL R3, RZ, 0x1, !P0 ;  /* 0x00000001ff037807 */ /* 0x000fc80004000000 */
[----:B------:R-:W-:-:S04]  /*0d90*/  LOP3.LUT R3, R3, 0x1, R8, 0xf8, !PT ;  /* 0x0000000103037812 */ /* 0x000fc800078ef808 */
[----:B------:R-:W-:-:S04]  /*0da0*/  LOP3.LUT R3, R3, R6, RZ, 0xc0, !PT ;  /* 0x0000000603037212 */ /* 0x000fc800078ec0ff */
[----:B------:R-:W-:-:S04]  /*0db0*/  IADD3 R3, PT, PT, R8, R3, RZ ;  /* 0x0000000308037210 */ /* 0x000fc80007ffe0ff */
[----:B------:R-:W-:Y:S01]  /*0dc0*/  LOP3.LUT R0, R3, R0, RZ, 0xfc, !PT ;  /* 0x0000000003007212 */ /* 0x000fe200078efcff */
[----:B------:R-:W-:Y:S06]  /*0dd0*/  BRA `(.L_x_15) ;  /* 0x0000000000107947 */ /* 0x000fec0003800000 */
.L_x_14:
[----:B------:R-:W-:-:S04]  /*0de0*/  LOP3.LUT R0, R0, 0x80000000, RZ, 0xc0, !PT ;  /* 0x8000000000007812 */ /* 0x000fc800078ec0ff */
[----:B------:R-:W-:Y:S01]  /*0df0*/  LOP3.LUT R0, R0, 0x7f800000, RZ, 0xfc, !PT ;  /* 0x7f80000000007812 */ /* 0x000fe200078efcff */
[----:B------:R-:W-:Y:S06]  /*0e00*/  BRA `(.L_x_15) ;  /* 0x0000000000047947 */ /* 0x000fec0003800000 */
.L_x_13:
[----:B------:R-:W-:-:S07]  /*0e10*/  IMAD R0, R6, 0x800000, R0 ;  /* 0x0080000006007824 */ /* 0x000fce00078e0200 */
.L_x_15:
[----:B------:R-:W-:Y:S05]  /*0e20*/  BSYNC.RECONVERGENT B2 ;  /* 0x0000000000027941 */ /* 0x000fea0003800200 */
.L_x_12:
[----:B------:R-:W-:Y:S05]  /*0e30*/  BRA `(.L_x_16) ;  /* 0x0000000000207947 */ /* 0x000fea0003800000 */
.L_x_11:
[----:B------:R-:W-:-:S04]  /*0e40*/  LOP3.LUT R0, R3, 0x80000000, R6, 0x48, !PT ;  /* 0x8000000003007812 */ /* 0x000fc800078e4806 */
[----:B------:R-:W-:Y:S01]  /*0e50*/  LOP3.LUT R0, R0, 0x7f800000, RZ, 0xfc, !PT ;  /* 0x7f80000000007812 */ /* 0x000fe200078efcff */
[----:B------:R-:W-:Y:S06]  /*0e60*/  BRA `(.L_x_16) ;  /* 0x0000000000147947 */ /* 0x000fec0003800000 */
.L_x_10:
[----:B------:R-:W-:Y:S01]  /*0e70*/  LOP3.LUT R0, R3, 0x80000000, R6, 0x48, !PT ;  /* 0x8000000003007812 */ /* 0x000fe200078e4806 */
[----:B------:R-:W-:Y:S06]  /*0e80*/  BRA `(.L_x_16) ;  /* 0x00000000000c7947 */ /* 0x000fec0003800000 */
.L_x_9:
[----:B------:R-:W0:Y:S01]  /*0e90*/  MUFU.RSQ R0, -QNAN ;  /* 0xffc0000000007908 */ /* 0x000e220000001400 */
[----:B------:R-:W-:Y:S05]  /*0ea0*/  BRA `(.L_x_16) ;  /* 0x0000000000047947 */ /* 0x000fea0003800000 */
.L_x_8:
[----:B------:R-:W-:-:S07]  /*0eb0*/  FADD.FTZ R0, R0, R3 ;  /* 0x0000000300007221 */ /* 0x000fce0000010000 */
.L_x_16:
[----:B------:R-:W-:Y:S05]  /*0ec0*/  BSYNC.RECONVERGENT B1 ;  /* 0x0000000000017941 */ /* 0x000fea0003800200 */
.L_x_6:
[----:B------:R-:W-:-:S04]  /*0ed0*/  HFMA2 R3, -RZ, RZ, 0, 0 ;  /* 0x00000000ff037431 */ /* 0x000fc800000001ff */
[----:B0-----:R-:W-:Y:S05]  /*0ee0*/  RET.REL.NODEC R2 `(_Z17batch_norm_kernelPKfS0_S0_S0_S0_Pfiiiif) ;  /* 0xfffffff002447950 */ /* 0x001fea0003c3ffff */
.L_x_17:
[----:B------:R-:W-:-:S00]  /*0ef0*/  BRA `(.L_x_17) ;  /* 0xfffffffc00fc7947 */ /* 0x000fc0000383ffff */
[----:B------:R-:W-:-:S00]  /*0f00*/  NOP ;  /* 0x0000000000007918 */ /* 0x000fc00000000000 */
[----:B------:R-:W-:-:S00]  /*0f10*/  NOP ;  /* 0x0000000000007918 */ /* 0x000fc00000000000 */
[----:B------:R-:W-:-:S00]  /*0f20*/  NOP ;  /* 0x0000000000007918 */ /* 0x000fc00000000000 */
[----:B------:R-:W-:-:S00]  /*0f30*/  NOP ;  /* 0x0000000000007918 */ /* 0x000fc00000000000 */
[----:B------:R-:W-:-:S00]  /*0f40*/  NOP ;  /* 0x0000000000007918 */ /* 0x000fc00000000000 */
[----:B------:R-:W-:-:S00]  /*0f50*/  NOP ;  /* 0x0000000000007918 */ /* 0x000fc00000000000 */
[----:B------:R-:W-:-:S00]  /*0f60*/  NOP ;  /* 0x0000000000007918 */ /* 0x000fc00000000000 */
[----:B------:R-:W-:-:S00]  /*0f70*/  NOP ;  /* 0x0000000000007918 */ /* 0x000fc00000000000 */
.L_x_19:


//--------------------- .nv.shared.reserved.0     --------------------------
	.section	.nv.shared.reserved.0,"aw",@nobits
	.weak		__nv_reservedSMEM_offset_0_alias
	.size		__nv_reservedSMEM_offset_0_alias, 0, 64
	.other		__nv_reservedSMEM_offset_0_alias,@"STO_CUDA_RESERVED_SHARED STV_DEFAULT"
__nv_reservedSMEM_offset_0_alias:
	.zero		0
	.zero		64


//--------------------- .nv.constant0._Z17batch_norm_kernelPKfS0_S0_S0_S0_Pfiiiif --------------------------
	.section	.nv.constant0._Z17batch_norm_kernelPKfS0_S0_S0_S0_Pfiiiif,"a",@progbits
	.sectionflags	@""
	.align	4
.nv.constant0._Z17batch_norm_kernelPKfS0_S0_S0_S0_Pfiiiif:
	.zero		964


//--------------------- SYMBOLS --------------------------

	.type		.nv.reservedSmem.offset0,@object
	.size		.nv.reservedSmem.offset0,0x4
